//
// Generated by NVIDIA NVVM Compiler
//
// Compiler Build ID: CL-36424714
// Cuda compilation tools, release 13.0, V13.0.88
// Based on NVVM 20.0.0
//

.version 9.0
.target sm_100
.address_size 64

	// .globl	default_function_kernel

.visible .entry default_function_kernel(
	.param .u64 .ptr .align 1 default_function_kernel_param_0,
	.param .u64 .ptr .align 1 default_function_kernel_param_1,
	.param .u64 .ptr .align 1 default_function_kernel_param_2
)
.maxntid 64
{
	.reg .pred 	%p<2>;
	.reg .b32 	%r<5>;
	.reg .b32 	%f<4>;
	.reg .b64 	%rd<11>;

	ld.param.u64 	%rd1, [default_function_kernel_param_0];
	ld.param.u64 	%rd2, [default_function_kernel_param_1];
	ld.param.u64 	%rd3, [default_function_kernel_param_2];
	mov.u32 	%r2, %ctaid.x;
	shl.b32 	%r3, %r2, 6;
	mov.u32 	%r4, %tid.x;
	or.b32  	%r1, %r3, %r4;
	setp.gt.u32 	%p1, %r1, 7496;
	@%p1 bra 	$L__BB0_2;
	cvta.to.global.u64 	%rd4, %rd2;
	cvta.to.global.u64 	%rd5, %rd3;
	cvta.to.global.u64 	%rd6, %rd1;
	mul.wide.u32 	%rd7, %r1, 4;
	add.s64 	%rd8, %rd4, %rd7;
	ld.global.nc.f32 	%f1, [%rd8];
	add.s64 	%rd9, %rd5, %rd7;
	ld.global.nc.f32 	%f2, [%rd9];
	add.f32 	%f3, %f1, %f2;
	add.s64 	%rd10, %rd6, %rd7;
	st.global.f32 	[%rd10], %f3;
$L__BB0_2:
	ret;

}


// ===== COMPILED SASS (sm_100) =====

	.target	sm_100

	.elftype	@"ET_EXEC"


//--------------------- .note.nv.tkinfo           --------------------------
	.section	.note.nv.tkinfo,"",@"SHT_NOTE"
	.sectionflags	@"SHF_NOTE_NV_TKINFO"
	.tkinfo
        /*0018*/ 	.word	0x00000002
        /*0030*/ 	.string	""
        /*0030*/ 	.string	"ptxas"
        /*0030*/ 	.string	"Cuda compilation tools, release 13.0, V13.0.88"
        /*0030*/ 	.string	"Build cuda_13.0.r13.0/compiler.36424714_0"
        /*0030*/ 	.string	"-arch sm_100 -m 64 "



//--------------------- .note.nv.cuinfo           --------------------------
	.section	.note.nv.cuinfo,"",@"SHT_NOTE"
	.sectionflags	@"SHF_NOTE_NV_CUINFO"
        /*0018*/ 	.short	0x0002
        /*001a*/ 	.short	0x0064
        /*001c*/ 	.short	0x0082
	.zero		2


//--------------------- .nv.info                  --------------------------
	.section	.nv.info,"",@"SHT_CUDA_INFO"
	.align	4


	//----- nvinfo : EIATTR_REGCOUNT
	.align		4
        /*0000*/ 	.byte	0x04, 0x2f
        /*0002*/ 	.short	(.L_1 - .L_0)
	.align		4
.L_0:
        /*0004*/ 	.word	index@(default_function_kernel)
        /*0008*/ 	.word	0x0000000c


	//----- nvinfo : EIATTR_FRAME_SIZE
	.align		4
.L_1:
        /*000c*/ 	.byte	0x04, 0x11
        /*000e*/ 	.short	(.L_3 - .L_2)
	.align		4
.L_2:
        /*0010*/ 	.word	index@(default_function_kernel)
        /*0014*/ 	.word	0x00000000


	//----- nvinfo : EIATTR_MIN_STACK_SIZE
	.align		4
.L_3:
        /*0018*/ 	.byte	0x04, 0x12
        /*001a*/ 	.short	(.L_5 - .L_4)
	.align		4
.L_4:
        /*001c*/ 	.word	index@(default_function_kernel)
        /*0020*/ 	.word	0x00000000
.L_5:


//--------------------- .nv.compat                --------------------------
	.section	.nv.compat,"",@"SHT_CUDA_COMPAT_INFO"
	.align	4
        /*0000*/ 	.byte	0x02, 0x09, 0x00, 0x00, 0x02, 0x02, 0x01, 0x00, 0x02, 0x05, 0x05, 0x00, 0x03, 0x07, 0x01, 0x01
        /*0010*/ 	.byte	0x02, 0x03, 0x00, 0x00, 0x02, 0x06, 0x01, 0x00, 0x04, 0x0b, 0x08, 0x00, 0x09, 0x00, 0x00, 0x00
        /*0020*/ 	.byte	0x00, 0x00, 0x00, 0x00


//--------------------- .nv.info.default_function_kernel --------------------------
	.section	.nv.info.default_function_kernel,"",@"SHT_CUDA_INFO"
	.sectionflags	@""
	.align	4


	//----- nvinfo : EIATTR_CUDA_API_VERSION
	.align		4
        /*0000*/ 	.byte	0x04, 0x37
        /*0002*/ 	.short	(.L_7 - .L_6)
.L_6:
        /*0004*/ 	.word	0x00000082


	//----- nvinfo : EIATTR_KPARAM_INFO
	.align		4
.L_7:
        /*0008*/ 	.byte	0x04, 0x17
        /*000a*/ 	.short	(.L_9 - .L_8)
.L_8:
        /*000c*/ 	.word	0x00000000
        /*0010*/ 	.short	0x0002
        /*0012*/ 	.short	0x0010
        /*0014*/ 	.byte	0x00, 0xf5, 0x21, 0x00


	//----- nvinfo : EIATTR_KPARAM_INFO
	.align		4
.L_9:
        /*0018*/ 	.byte	0x04, 0x17
        /*001a*/ 	.short	(.L_11 - .L_10)
.L_10:
        /*001c*/ 	.word	0x00000000
        /*0020*/ 	.short	0x0001
        /*0022*/ 	.short	0x0008
        /*0024*/ 	.byte	0x00, 0xf5, 0x21, 0x00


	//----- nvinfo : EIATTR_KPARAM_INFO
	.align		4
.L_11:
        /*0028*/ 	.byte	0x04, 0x17
        /*002a*/ 	.short	(.L_13 - .L_12)
.L_12:
        /*002c*/ 	.word	0x00000000
        /*0030*/ 	.short	0x0000
        /*0032*/ 	.short	0x0000
        /*0034*/ 	.byte	0x00, 0xf5, 0x21, 0x00


	//----- nvinfo : EIATTR_SPARSE_MMA_MASK
	.align		4
.L_13:
        /*0038*/ 	.byte	0x03, 0x50
        /*003a*/ 	.short	0x0000


	//----- nvinfo : EIATTR_MAXREG_COUNT
	.align		4
        /*003c*/ 	.byte	0x03, 0x1b
        /*003e*/ 	.short	0x00ff


	//----- nvinfo : EIATTR_MERCURY_ISA_VERSION
	.align		4
        /*0040*/ 	.byte	0x03, 0x5f
        /*0042*/ 	.short	0x0101


	//----- nvinfo : EIATTR_VRC_CTA_INIT_COUNT
	.align		4
        /*0044*/ 	.byte	0x02, 0x4a
	.zero		1
	.zero		1


	//----- nvinfo : EIATTR_EXIT_INSTR_OFFSETS
	.align		4
        /*0048*/ 	.byte	0x04, 0x1c
        /*004a*/ 	.short	(.L_15 - .L_14)


	//   ....[0]....
.L_14:
        /*004c*/ 	.word	0x00000060


	//   ....[1]....
        /*0050*/ 	.word	0x00000120


	//----- nvinfo : EIATTR_MAX_THREADS
	.align		4
.L_15:
        /*0054*/ 	.byte	0x04, 0x05
        /*0056*/ 	.short	(.L_17 - .L_16)
.L_16:
        /*0058*/ 	.word	0x00000040
        /*005c*/ 	.word	0x00000001
        /*0060*/ 	.word	0x00000001


	//----- nvinfo : EIATTR_CBANK_PARAM_SIZE
	.align		4
.L_17:
        /*0064*/ 	.byte	0x03, 0x19
        /*0066*/ 	.short	0x0018


	//----- nvinfo : EIATTR_PARAM_CBANK
	.align		4
        /*0068*/ 	.byte	0x04, 0x0a
        /*006a*/ 	.short	(.L_19 - .L_18)
	.align		4
.L_18:
        /*006c*/ 	.word	index@(.nv.constant0.default_function_kernel)
        /*0070*/ 	.short	0x0380
        /*0072*/ 	.short	0x0018


	//----- nvinfo : EIATTR_SW_WAR
	.align		4
.L_19:
        /*0074*/ 	.byte	0x04, 0x36
        /*0076*/ 	.short	(.L_21 - .L_20)
.L_20:
        /*0078*/ 	.word	0x00000008
.L_21:


//--------------------- .nv.callgraph             --------------------------
	.section	.nv.callgraph,"",@"SHT_CUDA_CALLGRAPH"
	.align	4
	.sectionentsize	8
	.align		4
        /*0000*/ 	.word	0x00000000
	.align		4
        /*0004*/ 	.word	0xffffffff
	.align		4
        /*0008*/ 	.word	0x00000000
	.align		4
        /*000c*/ 	.word	0xfffffffe
	.align		4
        /*0010*/ 	.word	0x00000000
	.align		4
        /*0014*/ 	.word	0xfffffffd
	.align		4
        /*0018*/ 	.word	0x00000000
	.align		4
        /*001c*/ 	.word	0xfffffffc


//--------------------- .text.default_function_kernel --------------------------
	.section	.text.default_function_kernel,"ax",@progbits
	.align	128
        .global         default_function_kernel
        .type           default_function_kernel,@function
        .size           default_function_kernel,(.L_x_1 - default_function_kernel)
        .other          default_function_kernel,@"STO_CUDA_ENTRY STV_DEFAULT"
default_function_kernel:
.text.default_function_kernel:
[----:B------:R-:W-:Y:S01]  /*0000*/  LDC R1, c[0x0][0x37c] ;  /* 0x0000df00ff017b82 */ /* 0x000fe20000000800 */
[----:B------:R-:W0:Y:S07]  /*0010*/  S2R R9, SR_TID.X ;  /* 0x0000000000097919 */ /* 0x000e2e0000002100 */
[----:B------:R-:W1:Y:S02]  /*0020*/  S2UR UR4, SR_CTAID.X ;  /* 0x00000000000479c3 */ /* 0x000e640000002500 */
[----:B-1----:R-:W-:-:S06]  /*0030*/  USHF.L.U32 UR4, UR4, 0x6, URZ ;  /* 0x0000000604047899 */ /* 0x002fcc00080006ff */
[----:B0-----:R-:W-:-:S04]  /*0040*/  LOP3.LUT R9, R9, UR4, RZ, 0xfc, !PT ;  /* 0x0000000409097c12 */ /* 0x001fc8000f8efcff */
[----:B------:R-:W-:-:S13]  /*0050*/  ISETP.GT.U32.AND P0, PT, R9, 0x1d48, PT ;  /* 0x00001d480900780c */ /* 0x000fda0003f04070 */
[----:B------:R-:W-:Y:S05]  /*0060*/  @P0 EXIT ;  /* 0x000000000000094d */ /* 0x000fea0003800000 */
[----:B------:R-:W0:Y:S01]  /*0070*/  LDC.64 R2, c[0x0][0x388] ;  /* 0x0000e200ff027b82 */ /* 0x000e220000000a00 */
[----:B------:R-:W1:Y:S07]  /*0080*/  LDCU.64 UR4, c[0x0][0x358] ;  /* 0x00006b00ff0477ac */ /* 0x000e6e0008000a00 */
[----:B------:R-:W2:Y:S08]  /*0090*/  LDC.64 R4, c[0x0][0x390] ;  /* 0x0000e400ff047b82 */ /* 0x000eb00000000a00 */
[----:B------:R-:W3:Y:S01]  /*00a0*/  LDC.64 R6, c[0x0][0x380] ;  /* 0x0000e000ff067b82 */ /* 0x000ee20000000a00 */
[----:B0-----:R-:W-:-:S06]  /*00b0*/  IMAD.WIDE.U32 R2, R9, 0x4, R2 ;  /* 0x0000000409027825 */ /* 0x001fcc00078e0002 */
[----:B-1----:R-:W4:Y:S01]  /*00c0*/  LDG.E.CONSTANT R2, desc[UR4][R2.64] ;  /* 0x0000000402027981 */ /* 0x002f22000c1e9900 */
[----:B--2---:R-:W-:-:S06]  /*00d0*/  IMAD.WIDE.U32 R4, R9, 0x4, R4 ;  /* 0x0000000409047825 */ /* 0x004fcc00078e0004 */
[----:B------:R-:W4:Y:S01]  /*00e0*/  LDG.E.CONSTANT R5, desc[UR4][R4.64] ;  /* 0x0000000404057981 */ /* 0x000f22000c1e9900 */
[----:B---3--:R-:W-:-:S04]  /*00f0*/  IMAD.WIDE.U32 R6, R9, 0x4, R6 ;  /* 0x0000000409067825 */ /* 0x008fc800078e0006 */
[----:B----4-:R-:W-:-:S05]  /*0100*/  FADD R9, R2, R5 ;  /* 0x0000000502097221 */ /* 0x010fca0000000000 */
[----:B------:R-:W-:Y:S01]  /*0110*/  STG.E desc[UR4][R6.64], R9 ;  /* 0x0000000906007986 */ /* 0x000fe2000c101904 */
[----:B------:R-:W-:Y:S05]  /*0120*/  EXIT ;  /* 0x000000000000794d */ /* 0x000fea0003800000 */
.L_x_0:
[----:B------:R-:W-:-:S00]  /*0130*/  BRA `(.L_x_0) ;  /* 0xfffffffc00fc7947 */ /* 0x000fc0000383ffff */
[----:B------:R-:W-:-:S00]  /*0140*/  NOP ;  /* 0x0000000000007918 */ /* 0x000fc00000000000 */
        /* <DEDUP_REMOVED lines=11> */
.L_x_1:


//--------------------- .nv.shared.reserved.0     --------------------------
	.section	.nv.shared.reserved.0,"aw",@nobits
	.weak		__nv_reservedSMEM_offset_0_alias
	.size		__nv_reservedSMEM_offset_0_alias, 0, 64
	.other		__nv_reservedSMEM_offset_0_alias,@"STO_CUDA_RESERVED_SHARED STV_DEFAULT"
__nv_reservedSMEM_offset_0_alias:
	.zero		0
	.zero		64


//--------------------- .nv.constant0.default_function_kernel --------------------------
	.section	.nv.constant0.default_function_kernel,"a",@progbits
	.sectionflags	@""
	.align	4
.nv.constant0.default_function_kernel:
	.zero		920


//--------------------- SYMBOLS --------------------------

	.type		.nv.reservedSmem.offset0,@object
	.size		.nv.reservedSmem.offset0,0x4
